//
// Generated by NVIDIA NVVM Compiler
//
// Compiler Build ID: CL-36424714
// Cuda compilation tools, release 13.0, V13.0.88
// Based on NVVM 20.0.0
//

.version 9.0
.target sm_100
.address_size 64

	// .globl	_Z6tabfunPffi
.global .align 4 .b8 __cudart_i2opi_f[24] = {65, 144, 67, 60, 153, 149, 98, 219, 192, 221, 52, 245, 209, 87, 39, 252, 41, 21, 68, 78, 110, 131, 249, 162};

.visible .entry _Z6tabfunPffi(
	.param .u64 .ptr .align 1 _Z6tabfunPffi_param_0,
	.param .f32 _Z6tabfunPffi_param_1,
	.param .u32 _Z6tabfunPffi_param_2
)
{
	.local .align 4 .b8 	__local_depot0[28];
	.reg .b64 	%SP;
	.reg .b64 	%SPL;
	.reg .pred 	%p<10>;
	.reg .b32 	%r<45>;
	.reg .b32 	%f<31>;
	.reg .b64 	%rd<25>;
	.reg .b64 	%fd<3>;

	mov.u64 	%SPL, __local_depot0;
	ld.param.u64 	%rd9, [_Z6tabfunPffi_param_0];
	ld.param.f32 	%f7, [_Z6tabfunPffi_param_1];
	ld.param.u32 	%r16, [_Z6tabfunPffi_param_2];
	add.u64 	%rd1, %SPL, 0;
	mov.u32 	%r17, %ctaid.x;
	mov.u32 	%r18, %ntid.x;
	mov.u32 	%r19, %tid.x;
	mad.lo.s32 	%r1, %r17, %r18, %r19;
	setp.ge.s32 	%p1, %r1, %r16;
	@%p1 bra 	$L__BB0_10;
	cvt.rn.f32.s32 	%f8, %r1;
	mul.f32 	%f9, %f7, %f8;
	sqrt.rn.f32 	%f1, %f9;
	mul.f32 	%f10, %f1, 0f3F22F983;
	cvt.rni.s32.f32 	%r44, %f10;
	cvt.rn.f32.s32 	%f11, %r44;
	fma.rn.f32 	%f12, %f11, 0fBFC90FDA, %f1;
	fma.rn.f32 	%f13, %f11, 0fB3A22168, %f12;
	fma.rn.f32 	%f30, %f11, 0fA7C234C5, %f13;
	abs.f32 	%f3, %f1;
	setp.ltu.f32 	%p2, %f3, 0f47CE4780;
	@%p2 bra 	$L__BB0_9;
	setp.neu.f32 	%p3, %f3, 0f7F800000;
	@%p3 bra 	$L__BB0_4;
	mov.f32 	%f16, 0f00000000;
	mul.rn.f32 	%f30, %f1, %f16;
	mov.b32 	%r44, 0;
	bra.uni 	$L__BB0_9;
$L__BB0_4:
	mov.b32 	%r3, %f1;
	shl.b32 	%r21, %r3, 8;
	or.b32  	%r4, %r21, -2147483648;
	mov.b64 	%rd24, 0;
	mov.b32 	%r41, 0;
	mov.u64 	%rd22, __cudart_i2opi_f;
	mov.u64 	%rd23, %rd1;
$L__BB0_5:
	.pragma "nounroll";
	ld.global.nc.u32 	%r22, [%rd22];
	mad.wide.u32 	%rd13, %r22, %r4, %rd24;
	shr.u64 	%rd24, %rd13, 32;
	st.local.u32 	[%rd23], %rd13;
	add.s32 	%r41, %r41, 1;
	add.s64 	%rd23, %rd23, 4;
	add.s64 	%rd22, %rd22, 4;
	setp.ne.s32 	%p4, %r41, 6;
	@%p4 bra 	$L__BB0_5;
	shr.u32 	%r23, %r3, 23;
	st.local.u32 	[%rd1+24], %rd24;
	and.b32  	%r7, %r23, 31;
	and.b32  	%r24, %r23, 224;
	add.s32 	%r25, %r24, -128;
	shr.u32 	%r26, %r25, 5;
	mul.wide.u32 	%rd14, %r26, 4;
	sub.s64 	%rd8, %rd1, %rd14;
	ld.local.u32 	%r42, [%rd8+24];
	ld.local.u32 	%r43, [%rd8+20];
	setp.eq.s32 	%p5, %r7, 0;
	@%p5 bra 	$L__BB0_8;
	shf.l.wrap.b32 	%r42, %r43, %r42, %r7;
	ld.local.u32 	%r27, [%rd8+16];
	shf.l.wrap.b32 	%r43, %r27, %r43, %r7;
$L__BB0_8:
	shr.u32 	%r28, %r42, 30;
	shf.l.wrap.b32 	%r29, %r43, %r42, 2;
	shl.b32 	%r30, %r43, 2;
	shr.u32 	%r31, %r29, 31;
	add.s32 	%r32, %r31, %r28;
	neg.s32 	%r33, %r32;
	setp.lt.s32 	%p6, %r3, 0;
	selp.b32 	%r44, %r33, %r32, %p6;
	xor.b32  	%r34, %r29, %r3;
	shr.s32 	%r35, %r29, 31;
	xor.b32  	%r36, %r35, %r29;
	xor.b32  	%r37, %r35, %r30;
	cvt.u64.u32 	%rd15, %r36;
	shl.b64 	%rd16, %rd15, 32;
	cvt.u64.u32 	%rd17, %r37;
	or.b64  	%rd18, %rd16, %rd17;
	cvt.rn.f64.s64 	%fd1, %rd18;
	mul.f64 	%fd2, %fd1, 0d3BF921FB54442D19;
	cvt.rn.f32.f64 	%f14, %fd2;
	neg.f32 	%f15, %f14;
	setp.lt.s32 	%p7, %r34, 0;
	selp.f32 	%f30, %f15, %f14, %p7;
$L__BB0_9:
	mul.rn.f32 	%f17, %f30, %f30;
	and.b32  	%r39, %r44, 1;
	setp.eq.b32 	%p8, %r39, 1;
	selp.f32 	%f18, 0f3F800000, %f30, %p8;
	fma.rn.f32 	%f19, %f17, %f18, 0f00000000;
	fma.rn.f32 	%f20, %f17, 0f37CBAC00, 0fBAB607ED;
	selp.f32 	%f21, %f20, 0fB94D4153, %p8;
	selp.f32 	%f22, 0f3D2AAABB, 0f3C0885E4, %p8;
	fma.rn.f32 	%f23, %f21, %f17, %f22;
	selp.f32 	%f24, 0fBEFFFFFF, 0fBE2AAAA8, %p8;
	fma.rn.f32 	%f25, %f23, %f17, %f24;
	fma.rn.f32 	%f26, %f25, %f19, %f18;
	and.b32  	%r40, %r44, 2;
	setp.eq.s32 	%p9, %r40, 0;
	mov.f32 	%f27, 0f00000000;
	sub.f32 	%f28, %f27, %f26;
	selp.f32 	%f29, %f26, %f28, %p9;
	cvta.to.global.u64 	%rd19, %rd9;
	mul.wide.s32 	%rd20, %r1, 4;
	add.s64 	%rd21, %rd19, %rd20;
	st.global.f32 	[%rd21], %f29;
$L__BB0_10:
	ret;

}


// ===== COMPILED SASS (sm_100) =====

	.target	sm_100

	.elftype	@"ET_EXEC"


//--------------------- .note.nv.tkinfo           --------------------------
	.section	.note.nv.tkinfo,"",@"SHT_NOTE"
	.sectionflags	@"SHF_NOTE_NV_TKINFO"
	.tkinfo
        /*0018*/ 	.word	0x00000002
        /*0030*/ 	.string	""
        /*0030*/ 	.string	"ptxas"
        /*0030*/ 	.string	"Cuda compilation tools, release 13.0, V13.0.88"
        /*0030*/ 	.string	"Build cuda_13.0.r13.0/compiler.36424714_0"
        /*0030*/ 	.string	"-arch sm_100 -m 64 "



//--------------------- .note.nv.cuinfo           --------------------------
	.section	.note.nv.cuinfo,"",@"SHT_NOTE"
	.sectionflags	@"SHF_NOTE_NV_CUINFO"
        /*0018*/ 	.short	0x0002
        /*001a*/ 	.short	0x0064
        /*001c*/ 	.short	0x0082
	.zero		2


//--------------------- .nv.info                  --------------------------
	.section	.nv.info,"",@"SHT_CUDA_INFO"
	.align	4


	//----- nvinfo : EIATTR_REGCOUNT
	.align		4
        /*0000*/ 	.byte	0x04, 0x2f
        /*0002*/ 	.short	(.L_2 - .L_1)
	.align		4
.L_1:
        /*0004*/ 	.word	index@(_Z6tabfunPffi)
        /*0008*/ 	.word	0x00000010


	//----- nvinfo : EIATTR_FRAME_SIZE
	.align		4
.L_2:
        /*000c*/ 	.byte	0x04, 0x11
        /*000e*/ 	.short	(.L_4 - .L_3)
	.align		4
.L_3:
        /*0010*/ 	.word	index@($__internal_0_$__cuda_sm20_sqrt_rn_f32_slowpath)
        /*0014*/ 	.word	0x00000020


	//----- nvinfo : EIATTR_FRAME_SIZE
	.align		4
.L_4:
        /*0018*/ 	.byte	0x04, 0x11
        /*001a*/ 	.short	(.L_6 - .L_5)
	.align		4
.L_5:
        /*001c*/ 	.word	index@(_Z6tabfunPffi)
        /*0020*/ 	.word	0x00000020


	//----- nvinfo : EIATTR_MIN_STACK_SIZE
	.align		4
.L_6:
        /*0024*/ 	.byte	0x04, 0x12
        /*0026*/ 	.short	(.L_8 - .L_7)
	.align		4
.L_7:
        /*0028*/ 	.word	index@(_Z6tabfunPffi)
        /*002c*/ 	.word	0x00000020
.L_8:


//--------------------- .nv.compat                --------------------------
	.section	.nv.compat,"",@"SHT_CUDA_COMPAT_INFO"
	.align	4
        /*0000*/ 	.byte	0x02, 0x09, 0x00, 0x00, 0x02, 0x02, 0x01, 0x00, 0x02, 0x05, 0x05, 0x00, 0x03, 0x07, 0x01, 0x01
        /*0010*/ 	.byte	0x02, 0x03, 0x00, 0x00, 0x02, 0x06, 0x01, 0x00, 0x04, 0x0b, 0x08, 0x00, 0x01, 0x00, 0x00, 0x00
        /*0020*/ 	.byte	0x00, 0x00, 0x00, 0x00


//--------------------- .nv.info._Z6tabfunPffi    --------------------------
	.section	.nv.info._Z6tabfunPffi,"",@"SHT_CUDA_INFO"
	.sectionflags	@""
	.align	4


	//----- nvinfo : EIATTR_CUDA_API_VERSION
	.align		4
        /*0000*/ 	.byte	0x04, 0x37
        /*0002*/ 	.short	(.L_10 - .L_9)
.L_9:
        /*0004*/ 	.word	0x00000082


	//----- nvinfo : EIATTR_KPARAM_INFO
	.align		4
.L_10:
        /*0008*/ 	.byte	0x04, 0x17
        /*000a*/ 	.short	(.L_12 - .L_11)
.L_11:
        /*000c*/ 	.word	0x00000000
        /*0010*/ 	.short	0x0002
        /*0012*/ 	.short	0x000c
        /*0014*/ 	.byte	0x00, 0xf0, 0x11, 0x00


	//----- nvinfo : EIATTR_KPARAM_INFO
	.align		4
.L_12:
        /*0018*/ 	.byte	0x04, 0x17
        /*001a*/ 	.short	(.L_14 - .L_13)
.L_13:
        /*001c*/ 	.word	0x00000000
        /*0020*/ 	.short	0x0001
        /*0022*/ 	.short	0x0008
        /*0024*/ 	.byte	0x00, 0xf0, 0x11, 0x00


	//----- nvinfo : EIATTR_KPARAM_INFO
	.align		4
.L_14:
        /*0028*/ 	.byte	0x04, 0x17
        /*002a*/ 	.short	(.L_16 - .L_15)
.L_15:
        /*002c*/ 	.word	0x00000000
        /*0030*/ 	.short	0x0000
        /*0032*/ 	.short	0x0000
        /*0034*/ 	.byte	0x00, 0xf5, 0x21, 0x00


	//----- nvinfo : EIATTR_SPARSE_MMA_MASK
	.align		4
.L_16:
        /*0038*/ 	.byte	0x03, 0x50
        /*003a*/ 	.short	0x0000


	//----- nvinfo : EIATTR_MAXREG_COUNT
	.align		4
        /*003c*/ 	.byte	0x03, 0x1b
        /*003e*/ 	.short	0x00ff


	//----- nvinfo : EIATTR_MERCURY_ISA_VERSION
	.align		4
        /*0040*/ 	.byte	0x03, 0x5f
        /*0042*/ 	.short	0x0101


	//----- nvinfo : EIATTR_VRC_CTA_INIT_COUNT
	.align		4
        /*0044*/ 	.byte	0x02, 0x4a
	.zero		1
	.zero		1


	//----- nvinfo : EIATTR_EXIT_INSTR_OFFSETS
	.align		4
        /*0048*/ 	.byte	0x04, 0x1c
        /*004a*/ 	.short	(.L_18 - .L_17)


	//   ....[0]....
.L_17:
        /*004c*/ 	.word	0x00000080


	//   ....[1]....
        /*0050*/ 	.word	0x00000710


	//----- nvinfo : EIATTR_CRS_STACK_SIZE
	.align		4
.L_18:
        /*0054*/ 	.byte	0x04, 0x1e
        /*0056*/ 	.short	(.L_20 - .L_19)
.L_19:
        /*0058*/ 	.word	0x00000000


	//----- nvinfo : EIATTR_CBANK_PARAM_SIZE
	.align		4
.L_20:
        /*005c*/ 	.byte	0x03, 0x19
        /*005e*/ 	.short	0x0010


	//----- nvinfo : EIATTR_PARAM_CBANK
	.align		4
        /*0060*/ 	.byte	0x04, 0x0a
        /*0062*/ 	.short	(.L_22 - .L_21)
	.align		4
.L_21:
        /*0064*/ 	.word	index@(.nv.constant0._Z6tabfunPffi)
        /*0068*/ 	.short	0x0380
        /*006a*/ 	.short	0x0010


	//----- nvinfo : EIATTR_SW_WAR
	.align		4
.L_22:
        /*006c*/ 	.byte	0x04, 0x36
        /*006e*/ 	.short	(.L_24 - .L_23)
.L_23:
        /*0070*/ 	.word	0x00000008
.L_24:


//--------------------- .nv.callgraph             --------------------------
	.section	.nv.callgraph,"",@"SHT_CUDA_CALLGRAPH"
	.align	4
	.sectionentsize	8
	.align		4
        /*0000*/ 	.word	0x00000000
	.align		4
        /*0004*/ 	.word	0xffffffff
	.align		4
        /*0008*/ 	.word	0x00000000
	.align		4
        /*000c*/ 	.word	0xfffffffe
	.align		4
        /*0010*/ 	.word	0x00000000
	.align		4
        /*0014*/ 	.word	0xfffffffd
	.align		4
        /*0018*/ 	.word	0x00000000
	.align		4
        /*001c*/ 	.word	0xfffffffc


//--------------------- .nv.constant4             --------------------------
	.section	.nv.constant4,"a",@progbits
	.align	8
	.align		8
.nv.constant4:
        /*0000*/ 	.dword	__cudart_i2opi_f


//--------------------- .text._Z6tabfunPffi       --------------------------
	.section	.text._Z6tabfunPffi,"ax",@progbits
	.align	128
        .global         _Z6tabfunPffi
        .type           _Z6tabfunPffi,@function
        .size           _Z6tabfunPffi,(.L_x_9 - _Z6tabfunPffi)
        .other          _Z6tabfunPffi,@"STO_CUDA_ENTRY STV_DEFAULT"
_Z6tabfunPffi:
.text._Z6tabfunPffi:
[----:B------:R-:W0:Y:S01]  /*0000*/  LDC R1, c[0x0][0x37c] ;  /* 0x0000df00ff017b82 */ /* 0x000e220000000800 */
[----:B------:R-:W1:Y:S07]  /*0010*/  S2R R0, SR_TID.X ;  /* 0x0000000000007919 */ /* 0x000e6e0000002100 */
[----:B------:R-:W1:Y:S01]  /*0020*/  S2UR UR4, SR_CTAID.X ;  /* 0x00000000000479c3 */ /* 0x000e620000002500 */
[----:B------:R-:W2:Y:S01]  /*0030*/  LDCU UR5, c[0x0][0x38c] ;  /* 0x00007180ff0577ac */ /* 0x000ea20008000800 */
[----:B0-----:R-:W-:-:S06]  /*0040*/  VIADD R1, R1, 0xffffffe0 ;  /* 0xffffffe001017836 */ /* 0x001fcc0000000000 */
[----:B------:R-:W1:Y:S02]  /*0050*/  LDC R5, c[0x0][0x360] ;  /* 0x0000d800ff057b82 */ /* 0x000e640000000800 */
[----:B-1----:R-:W-:-:S05]  /*0060*/  IMAD R5, R5, UR4, R0 ;  /* 0x0000000405057c24 */ /* 0x002fca000f8e0200 */
[----:B--2---:R-:W-:-:S13]  /*0070*/  ISETP.GE.AND P0, PT, R5, UR5, PT ;  /* 0x0000000505007c0c */ /* 0x004fda000bf06270 */
[----:B------:R-:W-:Y:S05]  /*0080*/  @P0 EXIT ;  /* 0x000000000000094d */ /* 0x000fea0003800000 */
[----:B------:R-:W0:Y:S01]  /*0090*/  LDCU UR4, c[0x0][0x388] ;  /* 0x00007100ff0477ac */ /* 0x000e220008000800 */
[----:B------:R-:W-:Y:S01]  /*00a0*/  I2FP.F32.S32 R0, R5 ;  /* 0x0000000500007245 */ /* 0x000fe20000201400 */
[----:B------:R-:W-:Y:S04]  /*00b0*/  BSSY.RECONVERGENT B0, `(.L_x_0) ;  /* 0x000000f000007945 */ /* 0x000fe80003800200 */
[----:B0-----:R-:W-:-:S04]  /*00c0*/  FMUL R0, R0, UR4 ;  /* 0x0000000400007c20 */ /* 0x001fc80008400000 */
[----:B------:R-:W-:Y:S01]  /*00d0*/  VIADD R2, R0, 0xf3000000 ;  /* 0xf300000000027836 */ /* 0x000fe20000000000 */
[----:B------:R0:W1:Y:S04]  /*00e0*/  MUFU.RSQ R3, R0 ;  /* 0x0000000000037308 */ /* 0x0000680000001400 */
[----:B------:R-:W-:-:S13]  /*00f0*/  ISETP.GT.U32.AND P0, PT, R2, 0x727fffff, PT ;  /* 0x727fffff0200780c */ /* 0x000fda0003f04070 */
[----:B01----:R-:W-:Y:S05]  /*0100*/  @!P0 BRA `(.L_x_1) ;  /* 0x0000000000148947 */ /* 0x003fea0003800000 */
[----:B------:R-:W-:Y:S01]  /*0110*/  BSSY.RECONVERGENT B1, `(.L_x_2) ;  /* 0x0000003000017945 */ /* 0x000fe20003800200 */
[----:B------:R-:W-:-:S07]  /*0120*/  MOV R9, 0x140 ;  /* 0x0000014000097802 */ /* 0x000fce0000000f00 */
[----:B------:R-:W-:Y:S05]  /*0130*/  CALL.REL.NOINC `($__internal_0_$__cuda_sm20_sqrt_rn_f32_slowpath) ;  /* 0x0000000400787944 */ /* 0x000fea0003c00000 */
[----:B------:R-:W-:Y:S05]  /*0140*/  BSYNC.RECONVERGENT B1 ;  /* 0x0000000000017941 */ /* 0x000fea0003800200 */
.L_x_2:
[----:B------:R-:W-:Y:S05]  /*0150*/  BRA `(.L_x_3) ;  /* 0x0000000000107947 */ /* 0x000fea0003800000 */
.L_x_1:
[----:B------:R-:W-:Y:S01]  /*0160*/  FMUL.FTZ R7, R0, R3 ;  /* 0x0000000300077220 */ /* 0x000fe20000410000 */
[----:B------:R-:W-:-:S03]  /*0170*/  FMUL.FTZ R3, R3, 0.5 ;  /* 0x3f00000003037820 */ /* 0x000fc60000410000 */
[----:B------:R-:W-:-:S04]  /*0180*/  FFMA R0, -R7, R7, R0 ;  /* 0x0000000707007223 */ /* 0x000fc80000000100 */
[----:B------:R-:W-:-:S07]  /*0190*/  FFMA R7, R0, R3, R7 ;  /* 0x0000000300077223 */ /* 0x000fce0000000007 */
.L_x_3:
[----:B------:R-:W-:Y:S05]  /*01a0*/  BSYNC.RECONVERGENT B0 ;  /* 0x0000000000007941 */ /* 0x000fea0003800200 */
.L_x_0:
[C---:B------:R-:W-:Y:S01]  /*01b0*/  FMUL R0, R7.reuse, 0.63661974668502807617 ;  /* 0x3f22f98307007820 */ /* 0x040fe20000400000 */
[----:B------:R-:W-:Y:S01]  /*01c0*/  FSETP.GE.AND P0, PT, |R7|, 105615, PT ;  /* 0x47ce47800700780b */ /* 0x000fe20003f06200 */
[----:B------:R-:W0:Y:S01]  /*01d0*/  LDCU.64 UR6, c[0x0][0x358] ;  /* 0x00006b00ff0677ac */ /* 0x000e220008000a00 */
[----:B------:R-:W-:Y:S03]  /*01e0*/  BSSY.RECONVERGENT B0, `(.L_x_4) ;  /* 0x000003e000007945 */ /* 0x000fe60003800200 */
[----:B------:R-:W1:Y:S02]  /*01f0*/  F2I.NTZ R0, R0 ;  /* 0x0000000000007305 */ /* 0x000e640000203100 */
[----:B-1----:R-:W-:-:S05]  /*0200*/  I2FP.F32.S32 R2, R0 ;  /* 0x0000000000027245 */ /* 0x002fca0000201400 */
[----:B------:R-:W-:-:S04]  /*0210*/  FFMA R3, R2, -1.5707962512969970703, R7 ;  /* 0xbfc90fda02037823 */ /* 0x000fc80000000007 */
[----:B------:R-:W-:-:S04]  /*0220*/  FFMA R3, R2, -7.5497894158615963534e-08, R3 ;  /* 0xb3a2216802037823 */ /* 0x000fc80000000003 */
[----:B------:R-:W-:Y:S01]  /*0230*/  FFMA R4, R2, -5.3903029534742383927e-15, R3 ;  /* 0xa7c234c502047823 */ /* 0x000fe20000000003 */
[----:B0-----:R-:W-:Y:S06]  /*0240*/  @!P0 BRA `(.L_x_5) ;  /* 0x0000000000dc8947 */ /* 0x001fec0003800000 */
[----:B------:R-:W-:-:S13]  /*0250*/  FSETP.NEU.AND P0, PT, |R7|, +INF , PT ;  /* 0x7f8000000700780b */ /* 0x000fda0003f0d200 */
[----:B------:R-:W-:Y:S01]  /*0260*/  @!P0 FMUL R4, RZ, R7 ;  /* 0x00000007ff048220 */ /* 0x000fe20000400000 */
[----:B------:R-:W-:Y:S01]  /*0270*/  @!P0 MOV R0, RZ ;  /* 0x000000ff00008202 */ /* 0x000fe20000000f00 */
[----:B------:R-:W-:Y:S06]  /*0280*/  @!P0 BRA `(.L_x_5) ;  /* 0x0000000000cc8947 */ /* 0x000fec0003800000 */
[----:B------:R-:W-:Y:S01]  /*0290*/  IMAD.SHL.U32 R2, R7, 0x100, RZ ;  /* 0x0000010007027824 */ /* 0x000fe200078e00ff */
[----:B------:R-:W-:Y:S01]  /*02a0*/  MOV R0, R1 ;  /* 0x0000000100007202 */ /* 0x000fe20000000f00 */
[----:B------:R-:W-:Y:S01]  /*02b0*/  IMAD.MOV.U32 R6, RZ, RZ, RZ ;  /* 0x000000ffff067224 */ /* 0x000fe200078e00ff */
[----:B------:R-:W0:Y:S02]  /*02c0*/  LDCU.64 UR8, c[0x4][URZ] ;  /* 0x01000000ff0877ac */ /* 0x000e240008000a00 */
[----:B------:R-:W-:Y:S01]  /*02d0*/  LOP3.LUT R13, R2, 0x80000000, RZ, 0xfc, !PT ;  /* 0x80000000020d7812 */ /* 0x000fe200078efcff */
[----:B------:R-:W-:Y:S01]  /*02e0*/  UMOV UR5, URZ ;  /* 0x000000ff00057c82 */ /* 0x000fe20008000000 */
[----:B------:R-:W-:-:S05]  /*02f0*/  UMOV UR4, URZ ;  /* 0x000000ff00047c82 */ /* 0x000fca0008000000 */
.L_x_6:
[----:B0-----:R-:W-:Y:S02]  /*0300*/  IMAD.U32 R8, RZ, RZ, UR8 ;  /* 0x00000008ff087e24 */ /* 0x001fe4000f8e00ff */
[----:B------:R-:W-:-:S05]  /*0310*/  IMAD.U32 R9, RZ, RZ, UR9 ;  /* 0x00000009ff097e24 */ /* 0x000fca000f8e00ff */
[----:B------:R-:W2:Y:S01]  /*0320*/  LDG.E.CONSTANT R2, desc[UR6][R8.64] ;  /* 0x0000000608027981 */ /* 0x000ea2000c1e9900 */
[----:B------:R-:W-:Y:S02]  /*0330*/  UIADD3 UR8, UP0, UPT, UR8, 0x4, URZ ;  /* 0x0000000408087890 */ /* 0x000fe4000ff1e0ff */
[----:B------:R-:W-:Y:S02]  /*0340*/  UIADD3 UR4, UPT, UPT, UR4, 0x1, URZ ;  /* 0x0000000104047890 */ /* 0x000fe4000fffe0ff */
[----:B------:R-:W-:Y:S02]  /*0350*/  UIADD3.X UR9, UPT, UPT, URZ, UR9, URZ, UP0, !UPT ;  /* 0x00000009ff097290 */ /* 0x000fe400087fe4ff */
[----:B------:R-:W-:Y:S01]  /*0360*/  UISETP.NE.AND UP0, UPT, UR4, 0x6, UPT ;  /* 0x000000060400788c */ /* 0x000fe2000bf05270 */
[----:B--2---:R-:W-:-:S03]  /*0370*/  IMAD.WIDE.U32 R2, R2, R13, RZ ;  /* 0x0000000d02027225 */ /* 0x004fc600078e00ff */
[----:B------:R-:W-:-:S04]  /*0380*/  IADD3 R11, P0, PT, R2, R6, RZ ;  /* 0x00000006020b7210 */ /* 0x000fc80007f1e0ff */
[----:B------:R-:W-:Y:S01]  /*0390*/  IADD3.X R6, PT, PT, R3, UR5, RZ, P0, !PT ;  /* 0x0000000503067c10 */ /* 0x000fe200087fe4ff */
[----:B------:R0:W-:Y:S02]  /*03a0*/  STL [R0], R11 ;  /* 0x0000000b00007387 */ /* 0x0001e40000100800 */
[----:B0-----:R-:W-:Y:S01]  /*03b0*/  IADD3 R0, PT, PT, R0, 0x4, RZ ;  /* 0x0000000400007810 */ /* 0x001fe20007ffe0ff */
[----:B------:R-:W-:Y:S06]  /*03c0*/  BRA.U UP0, `(.L_x_6) ;  /* 0xfffffffd00cc7547 */ /* 0x000fec000b83ffff */
[----:B------:R-:W-:Y:S01]  /*03d0*/  SHF.R.U32.HI R4, RZ, 0x17, R7 ;  /* 0x00000017ff047819 */ /* 0x000fe20000011607 */
[----:B------:R0:W-:Y:S03]  /*03e0*/  STL [R1+0x18], R6 ;  /* 0x0000180601007387 */ /* 0x0001e60000100800 */
[C---:B------:R-:W-:Y:S02]  /*03f0*/  LOP3.LUT R0, R4.reuse, 0xe0, RZ, 0xc0, !PT ;  /* 0x000000e004007812 */ /* 0x040fe400078ec0ff */
[----:B------:R-:W-:-:S03]  /*0400*/  LOP3.LUT P0, RZ, R4, 0x1f, RZ, 0xc0, !PT ;  /* 0x0000001f04ff7812 */ /* 0x000fc6000780c0ff */
[----:B------:R-:W-:-:S05]  /*0410*/  VIADD R0, R0, 0xffffff80 ;  /* 0xffffff8000007836 */ /* 0x000fca0000000000 */
[----:B------:R-:W-:-:S05]  /*0420*/  SHF.R.U32.HI R0, RZ, 0x5, R0 ;  /* 0x00000005ff007819 */ /* 0x000fca0000011600 */
[----:B------:R-:W-:-:S05]  /*0430*/  IMAD R10, R0, -0x4, R1 ;  /* 0xfffffffc000a7824 */ /* 0x000fca00078e0201 */
[----:B------:R-:W2:Y:S04]  /*0440*/  LDL R0, [R10+0x18] ;  /* 0x000018000a007983 */ /* 0x000ea80000100800 */
[----:B------:R-:W2:Y:S04]  /*0450*/  LDL R3, [R10+0x14] ;  /* 0x000014000a037983 */ /* 0x000ea80000100800 */
[----:B------:R-:W3:Y:S01]  /*0460*/  @P0 LDL R2, [R10+0x10] ;  /* 0x000010000a020983 */ /* 0x000ee20000100800 */
[----:B------:R-:W-:Y:S01]  /*0470*/  LOP3.LUT R4, R4, 0x1f, RZ, 0xc0, !PT ;  /* 0x0000001f04047812 */ /* 0x000fe200078ec0ff */
[----:B------:R-:W-:Y:S01]  /*0480*/  UMOV UR4, 0x54442d19 ;  /* 0x54442d1900047882 */ /* 0x000fe20000000000 */
[----:B------:R-:W-:-:S02]  /*0490*/  UMOV UR5, 0x3bf921fb ;  /* 0x3bf921fb00057882 */ /* 0x000fc40000000000 */
[-C--:B--2---:R-:W-:Y:S02]  /*04a0*/  @P0 SHF.L.W.U32.HI R0, R3, R4.reuse, R0 ;  /* 0x0000000403000219 */ /* 0x084fe40000010e00 */
[----:B---3--:R-:W-:Y:S02]  /*04b0*/  @P0 SHF.L.W.U32.HI R3, R2, R4, R3 ;  /* 0x0000000402030219 */ /* 0x008fe40000010e03 */
[----:B------:R-:W-:Y:S02]  /*04c0*/  ISETP.GE.AND P0, PT, R7, RZ, PT ;  /* 0x000000ff0700720c */ /* 0x000fe40003f06270 */
[C---:B------:R-:W-:Y:S01]  /*04d0*/  SHF.L.W.U32.HI R2, R3.reuse, 0x2, R0 ;  /* 0x0000000203027819 */ /* 0x040fe20000010e00 */
[----:B------:R-:W-:-:S03]  /*04e0*/  IMAD.SHL.U32 R3, R3, 0x4, RZ ;  /* 0x0000000403037824 */ /* 0x000fc600078e00ff */
[----:B------:R-:W-:Y:S02]  /*04f0*/  SHF.R.S32.HI R4, RZ, 0x1f, R2 ;  /* 0x0000001fff047819 */ /* 0x000fe40000011402 */
[----:B------:R-:W-:Y:S02]  /*0500*/  LOP3.LUT R7, R2, R7, RZ, 0x3c, !PT ;  /* 0x0000000702077212 */ /* 0x000fe400078e3cff */
[C---:B------:R-:W-:Y:S02]  /*0510*/  LOP3.LUT R8, R4.reuse, R3, RZ, 0x3c, !PT ;  /* 0x0000000304087212 */ /* 0x040fe400078e3cff */
[----:B------:R-:W-:Y:S02]  /*0520*/  LOP3.LUT R9, R4, R2, RZ, 0x3c, !PT ;  /* 0x0000000204097212 */ /* 0x000fe400078e3cff */
[----:B------:R-:W-:Y:S02]  /*0530*/  SHF.R.U32.HI R3, RZ, 0x1e, R0 ;  /* 0x0000001eff037819 */ /* 0x000fe40000011600 */
[----:B------:R-:W-:-:S02]  /*0540*/  ISETP.GE.AND P1, PT, R7, RZ, PT ;  /* 0x000000ff0700720c */ /* 0x000fc40003f26270 */
[----:B------:R-:W1:Y:S01]  /*0550*/  I2F.F64.S64 R8, R8 ;  /* 0x0000000800087312 */ /* 0x000e620000301c00 */
[----:B------:R-:W-:-:S04]  /*0560*/  LEA.HI R0, R2, R3, RZ, 0x1 ;  /* 0x0000000302007211 */ /* 0x000fc800078f08ff */
[----:B------:R-:W-:-:S05]  /*0570*/  IADD3 R2, PT, PT, -R0, RZ, RZ ;  /* 0x000000ff00027210 */ /* 0x000fca0007ffe1ff */
[----:B------:R-:W-:Y:S01]  /*0580*/  @!P0 IMAD.MOV.U32 R0, RZ, RZ, R2 ;  /* 0x000000ffff008224 */ /* 0x000fe200078e0002 */
[----:B-1----:R-:W-:-:S10]  /*0590*/  DMUL R10, R8, UR4 ;  /* 0x00000004080a7c28 */ /* 0x002fd40008000000 */
[----:B------:R-:W1:Y:S02]  /*05a0*/  F2F.F32.F64 R10, R10 ;  /* 0x0000000a000a7310 */ /* 0x000e640000301000 */
[----:B01----:R-:W-:-:S07]  /*05b0*/  FSEL R4, -R10, R10, !P1 ;  /* 0x0000000a0a047208 */ /* 0x003fce0004800100 */
.L_x_5:
[----:B------:R-:W-:Y:S05]  /*05c0*/  BSYNC.RECONVERGENT B0 ;  /* 0x0000000000007941 */ /* 0x000fea0003800200 */
.L_x_4:
[----:B------:R-:W-:Y:S02]  /*05d0*/  IMAD.MOV.U32 R6, RZ, RZ, 0x37cbac00 ;  /* 0x37cbac00ff067424 */ /* 0x000fe400078e00ff */
[----:B------:R-:W-:Y:S01]  /*05e0*/  FMUL R7, R4, R4 ;  /* 0x0000000404077220 */ /* 0x000fe20000400000 */
[----:B------:R-:W-:Y:S01]  /*05f0*/  LOP3.LUT R8, R0, 0x1, RZ, 0xc0, !PT ;  /* 0x0000000100087812 */ /* 0x000fe200078ec0ff */
[----:B------:R-:W0:Y:S01]  /*0600*/  LDC.64 R2, c[0x0][0x380] ;  /* 0x0000e000ff027b82 */ /* 0x000e220000000a00 */
[----:B------:R-:W-:Y:S02]  /*0610*/  IMAD.MOV.U32 R9, RZ, RZ, 0x3effffff ;  /* 0x3effffffff097424 */ /* 0x000fe400078e00ff */
[----:B------:R-:W-:Y:S01]  /*0620*/  FFMA R6, R7, R6, -0.0013887860113754868507 ;  /* 0xbab607ed07067423 */ /* 0x000fe20000000006 */
[----:B------:R-:W-:Y:S02]  /*0630*/  ISETP.NE.U32.AND P0, PT, R8, 0x1, PT ;  /* 0x000000010800780c */ /* 0x000fe40003f05070 */
[----:B------:R-:W-:-:S02]  /*0640*/  MOV R8, 0x3d2aaabb ;  /* 0x3d2aaabb00087802 */ /* 0x000fc40000000f00 */
[----:B------:R-:W-:Y:S02]  /*0650*/  FSEL R6, R6, -0.00019574658654164522886, !P0 ;  /* 0xb94d415306067808 */ /* 0x000fe40004000000 */
[----:B------:R-:W-:Y:S02]  /*0660*/  FSEL R8, R8, 0.0083327032625675201416, !P0 ;  /* 0x3c0885e408087808 */ /* 0x000fe40004000000 */
[----:B------:R-:W-:Y:S02]  /*0670*/  LOP3.LUT P1, RZ, R0, 0x2, RZ, 0xc0, !PT ;  /* 0x0000000200ff7812 */ /* 0x000fe4000782c0ff */
[----:B------:R-:W-:Y:S01]  /*0680*/  FSEL R9, -R9, -0.16666662693023681641, !P0 ;  /* 0xbe2aaaa809097808 */ /* 0x000fe20004000100 */
[----:B------:R-:W-:Y:S01]  /*0690*/  FFMA R6, R7, R6, R8 ;  /* 0x0000000607067223 */ /* 0x000fe20000000008 */
[----:B------:R-:W-:-:S03]  /*06a0*/  FSEL R0, R4, 1, P0 ;  /* 0x3f80000004007808 */ /* 0x000fc60000000000 */
[C---:B------:R-:W-:Y:S02]  /*06b0*/  FFMA R6, R7.reuse, R6, R9 ;  /* 0x0000000607067223 */ /* 0x040fe40000000009 */
[----:B------:R-:W-:-:S04]  /*06c0*/  FFMA R7, R7, R0, RZ ;  /* 0x0000000007077223 */ /* 0x000fc800000000ff */
[----:B------:R-:W-:Y:S01]  /*06d0*/  FFMA R7, R7, R6, R0 ;  /* 0x0000000607077223 */ /* 0x000fe20000000000 */
[----:B0-----:R-:W-:-:S04]  /*06e0*/  IMAD.WIDE R2, R5, 0x4, R2 ;  /* 0x0000000405027825 */ /* 0x001fc800078e0202 */
[----:B------:R-:W-:-:S05]  /*06f0*/  @P1 FADD R7, RZ, -R7 ;  /* 0x80000007ff071221 */ /* 0x000fca0000000000 */
[----:B------:R-:W-:Y:S01]  /*0700*/  STG.E desc[UR6][R2.64], R7 ;  /* 0x0000000702007986 */ /* 0x000fe2000c101906 */
[----:B------:R-:W-:Y:S05]  /*0710*/  EXIT ;  /* 0x000000000000794d */ /* 0x000fea0003800000 */
        .weak           $__internal_0_$__cuda_sm20_sqrt_rn_f32_slowpath
        .type           $__internal_0_$__cuda_sm20_sqrt_rn_f32_slowpath,@function
        .size           $__internal_0_$__cuda_sm20_sqrt_rn_f32_slowpath,(.L_x_9 - $__internal_0_$__cuda_sm20_sqrt_rn_f32_slowpath)
$__internal_0_$__cuda_sm20_sqrt_rn_f32_slowpath:
[----:B------:R-:W-:-:S13]  /*0720*/  LOP3.LUT P0, RZ, R0, 0x7fffffff, RZ, 0xc0, !PT ;  /* 0x7fffffff00ff7812 */ /* 0x000fda000780c0ff */
[----:B------:R-:W-:Y:S01]  /*0730*/  @!P0 IMAD.MOV.U32 R2, RZ, RZ, R0 ;  /* 0x000000ffff028224 */ /* 0x000fe200078e0000 */
[----:B------:R-:W-:Y:S06]  /*0740*/  @!P0 BRA `(.L_x_7) ;  /* 0x0000000000408947 */ /* 0x000fec0003800000 */
[----:B------:R-:W-:-:S13]  /*0750*/  FSETP.GEU.FTZ.AND P0, PT, R0, RZ, PT ;  /* 0x000000ff0000720b */ /* 0x000fda0003f1e000 */
[----:B------:R-:W-:Y:S01]  /*0760*/  @!P0 MOV R2, 0x7fffffff ;  /* 0x7fffffff00028802 */ /* 0x000fe20000000f00 */
[----:B------:R-:W-:Y:S06]  /*0770*/  @!P0 BRA `(.L_x_7) ;  /* 0x0000000000348947 */ /* 0x000fec0003800000 */
[----:B------:R-:W-:-:S13]  /*0780*/  FSETP.GTU.FTZ.AND P0, PT, |R0|, +INF , PT ;  /* 0x7f8000000000780b */ /* 0x000fda0003f1c200 */
[----:B------:R-:W-:Y:S01]  /*0790*/  @P0 FADD.FTZ R2, R0, 1 ;  /* 0x3f80000000020421 */ /* 0x000fe20000010000 */
[----:B------:R-:W-:Y:S06]  /*07a0*/  @P0 BRA `(.L_x_7) ;  /* 0x0000000000280947 */ /* 0x000fec0003800000 */
[----:B------:R-:W-:-:S13]  /*07b0*/  FSETP.NEU.FTZ.AND P0, PT, |R0|, +INF , PT ;  /* 0x7f8000000000780b */ /* 0x000fda0003f1d200 */
[----:B------:R-:W-:-:S04]  /*07c0*/  @P0 FFMA R3, R0, 1.84467440737095516160e+19, RZ ;  /* 0x5f80000000030823 */ /* 0x000fc800000000ff */
[----:B------:R-:W0:Y:S02]  /*07d0*/  @P0 MUFU.RSQ R2, R3 ;  /* 0x0000000300020308 */ /* 0x000e240000001400 */
[----:B0-----:R-:W-:Y:S01]  /*07e0*/  @P0 FMUL.FTZ R4, R3, R2 ;  /* 0x0000000203040220 */ /* 0x001fe20000410000 */
[----:B------:R-:W-:Y:S01]  /*07f0*/  @P0 FMUL.FTZ R8, R2, 0.5 ;  /* 0x3f00000002080820 */ /* 0x000fe20000410000 */
[----:B------:R-:W-:Y:S02]  /*0800*/  @!P0 IMAD.MOV.U32 R2, RZ, RZ, R0 ;  /* 0x000000ffff028224 */ /* 0x000fe400078e0000 */
[----:B------:R-:W-:-:S04]  /*0810*/  @P0 FADD.FTZ R6, -R4, -RZ ;  /* 0x800000ff04060221 */ /* 0x000fc80000010100 */
[----:B------:R-:W-:-:S04]  /*0820*/  @P0 FFMA R7, R4, R6, R3 ;  /* 0x0000000604070223 */ /* 0x000fc80000000003 */
[----:B------:R-:W-:-:S04]  /*0830*/  @P0 FFMA R7, R7, R8, R4 ;  /* 0x0000000807070223 */ /* 0x000fc80000000004 */
[----:B------:R-:W-:-:S07]  /*0840*/  @P0 FMUL.FTZ R2, R7, 2.3283064365386962891e-10 ;  /* 0x2f80000007020820 */ /* 0x000fce0000410000 */
.L_x_7:
[----:B------:R-:W-:Y:S01]  /*0850*/  HFMA2 R3, -RZ, RZ, 0, 0 ;  /* 0x00000000ff037431 */ /* 0x000fe200000001ff */
[----:B------:R-:W-:Y:S01]  /*0860*/  MOV R7, R2 ;  /* 0x0000000200077202 */ /* 0x000fe20000000f00 */
[----:B------:R-:W-:-:S04]  /*0870*/  IMAD.MOV.U32 R2, RZ, RZ, R9 ;  /* 0x000000ffff027224 */ /* 0x000fc800078e0009 */
[----:B------:R-:W-:Y:S05]  /*0880*/  RET.REL.NODEC R2 `(_Z6tabfunPffi) ;  /* 0xfffffff402dc7950 */ /* 0x000fea0003c3ffff */
.L_x_8:
[----:B------:R-:W-:-:S00]  /*0890*/  BRA `(.L_x_8) ;  /* 0xfffffffc00fc7947 */ /* 0x000fc0000383ffff */
[----:B------:R-:W-:-:S00]  /*08a0*/  NOP ;  /* 0x0000000000007918 */ /* 0x000fc00000000000 */
        /* <DEDUP_REMOVED lines=13> */
.L_x_9:


//--------------------- .nv.global.init           --------------------------
	.section	.nv.global.init,"aw",@progbits
	.align	4
.nv.global.init:
	.type		__cudart_i2opi_f,@object
	.size		__cudart_i2opi_f,(.L_0 - __cudart_i2opi_f)
__cudart_i2opi_f:
        /*0000*/ 	.byte	0x41, 0x90, 0x43, 0x3c, 0x99, 0x95, 0x62, 0xdb, 0xc0, 0xdd, 0x34, 0xf5, 0xd1, 0x57, 0x27, 0xfc
        /*0010*/ 	.byte	0x29, 0x15, 0x44, 0x4e, 0x6e, 0x83, 0xf9, 0xa2
.L_0:


//--------------------- .nv.shared.reserved.0     --------------------------
	.section	.nv.shared.reserved.0,"aw",@nobits
	.weak		__nv_reservedSMEM_offset_0_alias
	.size		__nv_reservedSMEM_offset_0_alias, 0, 64
	.other		__nv_reservedSMEM_offset_0_alias,@"STO_CUDA_RESERVED_SHARED STV_DEFAULT"
__nv_reservedSMEM_offset_0_alias:
	.zero		0
	.zero		64


//--------------------- .nv.constant0._Z6tabfunPffi --------------------------
	.section	.nv.constant0._Z6tabfunPffi,"a",@progbits
	.sectionflags	@""
	.align	4
.nv.constant0._Z6tabfunPffi:
	.zero		912


//--------------------- SYMBOLS --------------------------

	.type		.nv.reservedSmem.offset0,@object
	.size		.nv.reservedSmem.offset0,0x4
